//
// Generated by NVIDIA NVVM Compiler
//
// Compiler Build ID: CL-36424714
// Cuda compilation tools, release 13.0, V13.0.88
// Based on NVVM 20.0.0
//

.version 9.0
.target sm_100
.address_size 64

	// .globl	_Z9l1_sectorPjS_PfS0_

.visible .entry _Z9l1_sectorPjS_PfS0_(
	.param .u64 .ptr .align 1 _Z9l1_sectorPjS_PfS0__param_0,
	.param .u64 .ptr .align 1 _Z9l1_sectorPjS_PfS0__param_1,
	.param .u64 .ptr .align 1 _Z9l1_sectorPjS_PfS0__param_2,
	.param .u64 .ptr .align 1 _Z9l1_sectorPjS_PfS0__param_3
)
{
	.reg .pred 	%p<5>;
	.reg .b32 	%r<24>;
	.reg .b32 	%f<30>;
	.reg .b64 	%rd<30>;

	ld.param.u64 	%rd7, [_Z9l1_sectorPjS_PfS0__param_0];
	ld.param.u64 	%rd8, [_Z9l1_sectorPjS_PfS0__param_1];
	ld.param.u64 	%rd9, [_Z9l1_sectorPjS_PfS0__param_2];
	ld.param.u64 	%rd10, [_Z9l1_sectorPjS_PfS0__param_3];
	mov.u32 	%r1, %tid.x;
	mov.u32 	%r12, %ctaid.x;
	mov.u32 	%r13, %ntid.x;
	mad.lo.s32 	%r2, %r12, %r13, %r1;
	sub.s32 	%r3, 30975, %r1;
	and.b32  	%r14, %r3, 3072;
	setp.eq.s32 	%p1, %r14, 3072;
	mov.f32 	%f28, 0f00000000;
	mov.u32 	%r22, %r1;
	@%p1 bra 	$L__BB0_3;
	mul.wide.u32 	%rd11, %r1, 4;
	add.s64 	%rd28, %rd10, %rd11;
	shr.u32 	%r15, %r3, 10;
	and.b32  	%r16, %r15, 3;
	neg.s32 	%r20, %r16;
	mov.f32 	%f28, 0f00000000;
	mov.u32 	%r22, %r1;
$L__BB0_2:
	.pragma "nounroll";
	// begin inline asm
	{	
.reg .f32 data;
	ld.global.ca.f32 data, [%rd28];
	add.f32 %f28, data, %f28;
	}
	// end inline asm
	add.s32 	%r22, %r22, 1024;
	add.s64 	%rd28, %rd28, 4096;
	add.s32 	%r20, %r20, 1;
	setp.ne.s32 	%p2, %r20, 1;
	@%p2 bra 	$L__BB0_2;
$L__BB0_3:
	mul.wide.u32 	%rd13, %r22, 4;
	add.s64 	%rd29, %rd10, %rd13;
$L__BB0_4:
	// begin inline asm
	{	
.reg .f32 data;
	ld.global.ca.f32 data, [%rd29];
	add.f32 %f28, data, %f28;
	}
	// end inline asm
	add.s64 	%rd15, %rd29, 4096;
	// begin inline asm
	{	
.reg .f32 data;
	ld.global.ca.f32 data, [%rd15];
	add.f32 %f28, data, %f28;
	}
	// end inline asm
	add.s64 	%rd16, %rd29, 8192;
	// begin inline asm
	{	
.reg .f32 data;
	ld.global.ca.f32 data, [%rd16];
	add.f32 %f28, data, %f28;
	}
	// end inline asm
	add.s64 	%rd17, %rd29, 12288;
	// begin inline asm
	{	
.reg .f32 data;
	ld.global.ca.f32 data, [%rd17];
	add.f32 %f28, data, %f28;
	}
	// end inline asm
	add.s32 	%r11, %r22, 4096;
	add.s64 	%rd29, %rd29, 16384;
	setp.lt.u32 	%p3, %r22, 26880;
	mov.u32 	%r22, %r11;
	@%p3 bra 	$L__BB0_4;
	// begin inline asm
	bar.sync 0;
	// end inline asm
	setp.ne.s32 	%p4, %r2, 0;
	@%p4 bra 	$L__BB0_7;
	cvta.to.global.u64 	%rd18, %rd10;
	ld.global.f32 	%f20, [%rd18+123908];
	add.f32 	%f28, %f28, %f20;
$L__BB0_7:
	cvta.to.global.u64 	%rd20, %rd7;
	cvta.to.global.u64 	%rd21, %rd8;
	cvta.to.global.u64 	%rd22, %rd9;
	// begin inline asm
	bar.sync 0;
	// end inline asm
	// begin inline asm
	mov.u32 %r17, %clock;
	// end inline asm
	shl.b32 	%r19, %r1, 3;
	mul.wide.u32 	%rd23, %r19, 4;
	add.s64 	%rd19, %rd10, %rd23;
	// begin inline asm
	{	
.reg .f32 data;
	ld.global.ca.f32 data, [%rd19];
	add.f32 %f28, data, %f28;
	}
	// end inline asm
	// begin inline asm
	mov.u32 %r18, %clock;
	// end inline asm
	// begin inline asm
	bar.sync 0;
	// end inline asm
	mul.wide.u32 	%rd24, %r2, 4;
	add.s64 	%rd25, %rd20, %rd24;
	st.global.u32 	[%rd25], %r17;
	add.s64 	%rd26, %rd21, %rd24;
	st.global.u32 	[%rd26], %r18;
	add.f32 	%f23, %f28, 0f00000000;
	add.f32 	%f24, %f23, 0f00000000;
	add.f32 	%f25, %f24, 0f00000000;
	add.s64 	%rd27, %rd22, %rd24;
	st.global.f32 	[%rd27], %f25;
	ret;

}


// ===== COMPILED SASS (sm_100) =====

	.target	sm_100

	.elftype	@"ET_EXEC"


//--------------------- .note.nv.tkinfo           --------------------------
	.section	.note.nv.tkinfo,"",@"SHT_NOTE"
	.sectionflags	@"SHF_NOTE_NV_TKINFO"
	.tkinfo
        /*0018*/ 	.word	0x00000002
        /*0030*/ 	.string	""
        /*0030*/ 	.string	"ptxas"
        /*0030*/ 	.string	"Cuda compilation tools, release 13.0, V13.0.88"
        /*0030*/ 	.string	"Build cuda_13.0.r13.0/compiler.36424714_0"
        /*0030*/ 	.string	"-arch sm_100 -m 64 "



//--------------------- .note.nv.cuinfo           --------------------------
	.section	.note.nv.cuinfo,"",@"SHT_NOTE"
	.sectionflags	@"SHF_NOTE_NV_CUINFO"
        /*0018*/ 	.short	0x0002
        /*001a*/ 	.short	0x0064
        /*001c*/ 	.short	0x0082
	.zero		2


//--------------------- .nv.info                  --------------------------
	.section	.nv.info,"",@"SHT_CUDA_INFO"
	.align	4


	//----- nvinfo : EIATTR_REGCOUNT
	.align		4
        /*0000*/ 	.byte	0x04, 0x2f
        /*0002*/ 	.short	(.L_1 - .L_0)
	.align		4
.L_0:
        /*0004*/ 	.word	index@(_Z9l1_sectorPjS_PfS0_)
        /*0008*/ 	.word	0x00000012


	//----- nvinfo : EIATTR_FRAME_SIZE
	.align		4
.L_1:
        /*000c*/ 	.byte	0x04, 0x11
        /*000e*/ 	.short	(.L_3 - .L_2)
	.align		4
.L_2:
        /*0010*/ 	.word	index@(_Z9l1_sectorPjS_PfS0_)
        /*0014*/ 	.word	0x00000000


	//----- nvinfo : EIATTR_MIN_STACK_SIZE
	.align		4
.L_3:
        /*0018*/ 	.byte	0x04, 0x12
        /*001a*/ 	.short	(.L_5 - .L_4)
	.align		4
.L_4:
        /*001c*/ 	.word	index@(_Z9l1_sectorPjS_PfS0_)
        /*0020*/ 	.word	0x00000000
.L_5:


//--------------------- .nv.compat                --------------------------
	.section	.nv.compat,"",@"SHT_CUDA_COMPAT_INFO"
	.align	4
        /*0000*/ 	.byte	0x02, 0x09, 0x00, 0x00, 0x02, 0x02, 0x01, 0x00, 0x02, 0x05, 0x05, 0x00, 0x03, 0x07, 0x01, 0x01
        /*0010*/ 	.byte	0x02, 0x03, 0x00, 0x00, 0x02, 0x06, 0x01, 0x00, 0x04, 0x0b, 0x08, 0x00, 0x09, 0x00, 0x00, 0x00
        /*0020*/ 	.byte	0x00, 0x00, 0x00, 0x00


//--------------------- .nv.info._Z9l1_sectorPjS_PfS0_ --------------------------
	.section	.nv.info._Z9l1_sectorPjS_PfS0_,"",@"SHT_CUDA_INFO"
	.sectionflags	@""
	.align	4


	//----- nvinfo : EIATTR_CUDA_API_VERSION
	.align		4
        /*0000*/ 	.byte	0x04, 0x37
        /*0002*/ 	.short	(.L_7 - .L_6)
.L_6:
        /*0004*/ 	.word	0x00000082


	//----- nvinfo : EIATTR_KPARAM_INFO
	.align		4
.L_7:
        /*0008*/ 	.byte	0x04, 0x17
        /*000a*/ 	.short	(.L_9 - .L_8)
.L_8:
        /*000c*/ 	.word	0x00000000
        /*0010*/ 	.short	0x0003
        /*0012*/ 	.short	0x0018
        /*0014*/ 	.byte	0x00, 0xf5, 0x21, 0x00


	//----- nvinfo : EIATTR_KPARAM_INFO
	.align		4
.L_9:
        /*0018*/ 	.byte	0x04, 0x17
        /*001a*/ 	.short	(.L_11 - .L_10)
.L_10:
        /*001c*/ 	.word	0x00000000
        /*0020*/ 	.short	0x0002
        /*0022*/ 	.short	0x0010
        /*0024*/ 	.byte	0x00, 0xf5, 0x21, 0x00


	//----- nvinfo : EIATTR_KPARAM_INFO
	.align		4
.L_11:
        /*0028*/ 	.byte	0x04, 0x17
        /*002a*/ 	.short	(.L_13 - .L_12)
.L_12:
        /*002c*/ 	.word	0x00000000
        /*0030*/ 	.short	0x0001
        /*0032*/ 	.short	0x0008
        /*0034*/ 	.byte	0x00, 0xf5, 0x21, 0x00


	//----- nvinfo : EIATTR_KPARAM_INFO
	.align		4
.L_13:
        /*0038*/ 	.byte	0x04, 0x17
        /*003a*/ 	.short	(.L_15 - .L_14)
.L_14:
        /*003c*/ 	.word	0x00000000
        /*0040*/ 	.short	0x0000
        /*0042*/ 	.short	0x0000
        /*0044*/ 	.byte	0x00, 0xf5, 0x21, 0x00


	//----- nvinfo : EIATTR_SPARSE_MMA_MASK
	.align		4
.L_15:
        /*0048*/ 	.byte	0x03, 0x50
        /*004a*/ 	.short	0x0000


	//----- nvinfo : EIATTR_MAXREG_COUNT
	.align		4
        /*004c*/ 	.byte	0x03, 0x1b
        /*004e*/ 	.short	0x00ff


	//----- nvinfo : EIATTR_NUM_BARRIERS
	.align		4
        /*0050*/ 	.byte	0x02, 0x4c
        /*0052*/ 	.byte	0x01
	.zero		1


	//----- nvinfo : EIATTR_MERCURY_ISA_VERSION
	.align		4
        /*0054*/ 	.byte	0x03, 0x5f
        /*0056*/ 	.short	0x0101


	//----- nvinfo : EIATTR_VRC_CTA_INIT_COUNT
	.align		4
        /*0058*/ 	.byte	0x02, 0x4a
	.zero		1
	.zero		1


	//----- nvinfo : EIATTR_EXIT_INSTR_OFFSETS
	.align		4
        /*005c*/ 	.byte	0x04, 0x1c
        /*005e*/ 	.short	(.L_17 - .L_16)


	//   ....[0]....
.L_16:
        /*0060*/ 	.word	0x000004d0


	//----- nvinfo : EIATTR_CRS_STACK_SIZE
	.align		4
.L_17:
        /*0064*/ 	.byte	0x04, 0x1e
        /*0066*/ 	.short	(.L_19 - .L_18)
.L_18:
        /*0068*/ 	.word	0x00000000


	//----- nvinfo : EIATTR_CBANK_PARAM_SIZE
	.align		4
.L_19:
        /*006c*/ 	.byte	0x03, 0x19
        /*006e*/ 	.short	0x0020


	//----- nvinfo : EIATTR_PARAM_CBANK
	.align		4
        /*0070*/ 	.byte	0x04, 0x0a
        /*0072*/ 	.short	(.L_21 - .L_20)
	.align		4
.L_20:
        /*0074*/ 	.word	index@(.nv.constant0._Z9l1_sectorPjS_PfS0_)
        /*0078*/ 	.short	0x0380
        /*007a*/ 	.short	0x0020


	//----- nvinfo : EIATTR_SW_WAR
	.align		4
.L_21:
        /*007c*/ 	.byte	0x04, 0x36
        /*007e*/ 	.short	(.L_23 - .L_22)
.L_22:
        /*0080*/ 	.word	0x00000008
.L_23:


//--------------------- .nv.callgraph             --------------------------
	.section	.nv.callgraph,"",@"SHT_CUDA_CALLGRAPH"
	.align	4
	.sectionentsize	8
	.align		4
        /*0000*/ 	.word	0x00000000
	.align		4
        /*0004*/ 	.word	0xffffffff
	.align		4
        /*0008*/ 	.word	0x00000000
	.align		4
        /*000c*/ 	.word	0xfffffffe
	.align		4
        /*0010*/ 	.word	0x00000000
	.align		4
        /*0014*/ 	.word	0xfffffffd
	.align		4
        /*0018*/ 	.word	0x00000000
	.align		4
        /*001c*/ 	.word	0xfffffffc


//--------------------- .text._Z9l1_sectorPjS_PfS0_ --------------------------
	.section	.text._Z9l1_sectorPjS_PfS0_,"ax",@progbits
	.align	128
        .global         _Z9l1_sectorPjS_PfS0_
        .type           _Z9l1_sectorPjS_PfS0_,@function
        .size           _Z9l1_sectorPjS_PfS0_,(.L_x_6 - _Z9l1_sectorPjS_PfS0_)
        .other          _Z9l1_sectorPjS_PfS0_,@"STO_CUDA_ENTRY STV_DEFAULT"
_Z9l1_sectorPjS_PfS0_:
.text._Z9l1_sectorPjS_PfS0_:
[----:B------:R-:W-:Y:S01]  /*0000*/  LDC R1, c[0x0][0x37c] ;  /* 0x0000df00ff017b82 */ /* 0x000fe20000000800 */
[----:B------:R-:W0:Y:S07]  /*0010*/  S2R R4, SR_TID.X ;  /* 0x0000000000047919 */ /* 0x000e2e0000002100 */
[----:B------:R-:W1:Y:S01]  /*0020*/  S2UR UR6, SR_CTAID.X ;  /* 0x00000000000679c3 */ /* 0x000e620000002500 */
[----:B------:R-:W2:Y:S01]  /*0030*/  LDCU.64 UR4, c[0x0][0x358] ;  /* 0x00006b00ff0477ac */ /* 0x000ea20008000a00 */
[----:B------:R-:W-:Y:S01]  /*0040*/  BSSY.RECONVERGENT B0, `(.L_x_0) ;  /* 0x000001b000007945 */ /* 0x000fe20003800200 */
[----:B------:R-:W-:-:S05]  /*0050*/  HFMA2 R5, -RZ, RZ, 0, 0 ;  /* 0x00000000ff057431 */ /* 0x000fca00000001ff */
[----:B------:R-:W1:Y:S08]  /*0060*/  LDC R7, c[0x0][0x360] ;  /* 0x0000d800ff077b82 */ /* 0x000e700000000800 */
[----:B------:R-:W3:Y:S01]  /*0070*/  LDC.64 R2, c[0x0][0x398] ;  /* 0x0000e600ff027b82 */ /* 0x000ee20000000a00 */
[----:B0-----:R-:W-:Y:S01]  /*0080*/  IADD3 R8, PT, PT, -R4, 0x78ff, RZ ;  /* 0x000078ff04087810 */ /* 0x001fe20007ffe1ff */
[----:B------:R-:W-:-:S03]  /*0090*/  IMAD.MOV.U32 R9, RZ, RZ, R4 ;  /* 0x000000ffff097224 */ /* 0x000fc600078e0004 */
[----:B------:R-:W-:-:S04]  /*00a0*/  LOP3.LUT R0, R8, 0xc00, RZ, 0xc0, !PT ;  /* 0x00000c0008007812 */ /* 0x000fc800078ec0ff */
[----:B------:R-:W-:Y:S01]  /*00b0*/  ISETP.NE.AND P0, PT, R0, 0xc00, PT ;  /* 0x00000c000000780c */ /* 0x000fe20003f05270 */
[----:B-1----:R-:W-:-:S12]  /*00c0*/  IMAD R0, R7, UR6, R4 ;  /* 0x0000000607007c24 */ /* 0x002fd8000f8e0204 */
[----:B--2---:R-:W-:Y:S05]  /*00d0*/  @!P0 BRA `(.L_x_1) ;  /* 0x0000000000448947 */ /* 0x004fea0003800000 */
[----:B------:R-:W0:Y:S01]  /*00e0*/  LDC.64 R6, c[0x0][0x398] ;  /* 0x0000e600ff067b82 */ /* 0x000e220000000a00 */
[----:B------:R-:W-:Y:S01]  /*00f0*/  SHF.R.U32.HI R8, RZ, 0xa, R8 ;  /* 0x0000000aff087819 */ /* 0x000fe20000011608 */
[----:B------:R-:W-:Y:S01]  /*0100*/  IMAD.MOV.U32 R5, RZ, RZ, RZ ;  /* 0x000000ffff057224 */ /* 0x000fe200078e00ff */
[----:B------:R-:W-:Y:S02]  /*0110*/  MOV R9, R4 ;  /* 0x0000000400097202 */ /* 0x000fe40000000f00 */
[----:B------:R-:W-:-:S05]  /*0120*/  LOP3.LUT R8, R8, 0x3, RZ, 0xc0, !PT ;  /* 0x0000000308087812 */ /* 0x000fca00078ec0ff */
[----:B------:R-:W-:Y:S02]  /*0130*/  IMAD.MOV R8, RZ, RZ, -R8 ;  /* 0x000000ffff087224 */ /* 0x000fe400078e0a08 */
[----:B0-----:R-:W-:-:S03]  /*0140*/  IMAD.WIDE.U32 R6, R4, 0x4, R6 ;  /* 0x0000000404067825 */ /* 0x001fc600078e0006 */
[----:B------:R-:W-:-:S07]  /*0150*/  MOV R10, R6 ;  /* 0x00000006000a7202 */ /* 0x000fce0000000f00 */
.L_x_2:
[----:B------:R-:W-:-:S06]  /*0160*/  MOV R6, R10 ;  /* 0x0000000a00067202 */ /* 0x000fcc0000000f00 */
[----:B------:R0:W2:Y:S01]  /*0170*/  LDG.E.STRONG.SM R6, desc[UR4][R6.64] ;  /* 0x0000000406067981 */ /* 0x0000a2000c1eb900 */
[----:B------:R-:W-:Y:S01]  /*0180*/  IADD3 R8, PT, PT, R8, 0x1, RZ ;  /* 0x0000000108087810 */ /* 0x000fe20007ffe0ff */
[----:B------:R-:W-:Y:S01]  /*0190*/  VIADD R9, R9, 0x400 ;  /* 0x0000040009097836 */ /* 0x000fe20000000000 */
[----:B------:R-:W-:Y:S02]  /*01a0*/  IADD3 R10, P1, PT, R10, 0x1000, RZ ;  /* 0x000010000a0a7810 */ /* 0x000fe40007f3e0ff */
[----:B------:R-:W-:Y:S02]  /*01b0*/  ISETP.NE.AND P0, PT, R8, 0x1, PT ;  /* 0x000000010800780c */ /* 0x000fe40003f05270 */
[----:B0-----:R-:W-:Y:S01]  /*01c0*/  IADD3.X R7, PT, PT, RZ, R7, RZ, P1, !PT ;  /* 0x00000007ff077210 */ /* 0x001fe20000ffe4ff */
[----:B--2---:R-:W-:-:S10]  /*01d0*/  FADD R5, R6, R5 ;  /* 0x0000000506057221 */ /* 0x004fd40000000000 */
[----:B------:R-:W-:Y:S05]  /*01e0*/  @P0 BRA `(.L_x_2) ;  /* 0xfffffffc00dc0947 */ /* 0x000fea000383ffff */
.L_x_1:
[----:B------:R-:W-:Y:S05]  /*01f0*/  BSYNC.RECONVERGENT B0 ;  /* 0x0000000000007941 */ /* 0x000fea0003800200 */
.L_x_0:
[----:B---3--:R-:W-:Y:S01]  /*0200*/  IMAD.WIDE.U32 R6, R9, 0x4, R2 ;  /* 0x0000000409067825 */ /* 0x008fe200078e0002 */
[----:B------:R-:W-:Y:S03]  /*0210*/  BSSY.RECONVERGENT B0, `(.L_x_3) ;  /* 0x0000012000007945 */ /* 0x000fe60003800200 */
[----:B------:R-:W-:Y:S01]  /*0220*/  IMAD.MOV.U32 R11, RZ, RZ, R7 ;  /* 0x000000ffff0b7224 */ /* 0x000fe200078e0007 */
[----:B------:R-:W-:-:S07]  /*0230*/  MOV R10, R6 ;  /* 0x00000006000a7202 */ /* 0x000fce0000000f00 */
.L_x_4:
[----:B------:R-:W-:Y:S02]  /*0240*/  MOV R6, R10 ;  /* 0x0000000a00067202 */ /* 0x000fe40000000f00 */
[----:B------:R-:W-:-:S05]  /*0250*/  MOV R7, R11 ;  /* 0x0000000b00077202 */ /* 0x000fca0000000f00 */
[----:B------:R-:W2:Y:S04]  /*0260*/  LDG.E.STRONG.SM R8, desc[UR4][R6.64] ;  /* 0x0000000406087981 */ /* 0x000ea8000c1eb900 */
[----:B------:R-:W3:Y:S04]  /*0270*/  LDG.E.STRONG.SM R11, desc[UR4][R6.64+0x1000] ;  /* 0x00100004060b7981 */ /* 0x000ee8000c1eb900 */
[----:B------:R-:W4:Y:S04]  /*0280*/  LDG.E.STRONG.SM R13, desc[UR4][R6.64+0x2000] ;  /* 0x00200004060d7981 */ /* 0x000f28000c1eb900 */
[----:B------:R-:W5:Y:S01]  /*0290*/  LDG.E.STRONG.SM R15, desc[UR4][R6.64+0x3000] ;  /* 0x00300004060f7981 */ /* 0x000f62000c1eb900 */
[C---:B------:R-:W-:Y:S01]  /*02a0*/  ISETP.GE.U32.AND P0, PT, R9.reuse, 0x6900, PT ;  /* 0x000069000900780c */ /* 0x040fe20003f06070 */
[----:B------:R-:W-:Y:S01]  /*02b0*/  VIADD R9, R9, 0x1000 ;  /* 0x0000100009097836 */ /* 0x000fe20000000000 */
[----:B------:R-:W-:Y:S01]  /*02c0*/  IADD3 R10, P1, PT, R6, 0x4000, RZ ;  /* 0x00004000060a7810 */ /* 0x000fe20007f3e0ff */
[----:B--2---:R-:W-:-:S04]  /*02d0*/  FADD R8, R8, R5 ;  /* 0x0000000508087221 */ /* 0x004fc80000000000 */
[----:B---3--:R-:W-:Y:S01]  /*02e0*/  FADD R8, R8, R11 ;  /* 0x0000000b08087221 */ /* 0x008fe20000000000 */
[----:B------:R-:W-:-:S03]  /*02f0*/  IADD3.X R11, PT, PT, RZ, R7, RZ, P1, !PT ;  /* 0x00000007ff0b7210 */ /* 0x000fc60000ffe4ff */
[----:B----4-:R-:W-:-:S04]  /*0300*/  FADD R8, R8, R13 ;  /* 0x0000000d08087221 */ /* 0x010fc80000000000 */
[----:B-----5:R-:W-:Y:S01]  /*0310*/  FADD R5, R8, R15 ;  /* 0x0000000f08057221 */ /* 0x020fe20000000000 */
[----:B------:R-:W-:Y:S06]  /*0320*/  @!P0 BRA `(.L_x_4) ;  /* 0xfffffffc00c48947 */ /* 0x000fec000383ffff */
[----:B------:R-:W-:Y:S05]  /*0330*/  BSYNC.RECONVERGENT B0 ;  /* 0x0000000000007941 */ /* 0x000fea0003800200 */
.L_x_3:
[----:B------:R-:W-:Y:S01]  /*0340*/  BAR.SYNC.DEFER_BLOCKING 0x0 ;  /* 0x0000000000007b1d */ /* 0x000fe20000010000 */
[----:B------:R-:W-:-:S13]  /*0350*/  ISETP.NE.AND P0, PT, R0, RZ, PT ;  /* 0x000000ff0000720c */ /* 0x000fda0003f05270 */
[----:B------:R-:W0:Y:S02]  /*0360*/  @!P0 LDC.64 R6, c[0x0][0x398] ;  /* 0x0000e600ff068b82 */ /* 0x000e240000000a00 */
[----:B0-----:R-:W2:Y:S06]  /*0370*/  @!P0 LDG.E R6, desc[UR4][R6.64+0x1e404] ;  /* 0x01e4040406068981 */ /* 0x001eac000c1e1900 */
[----:B------:R-:W-:Y:S01]  /*0380*/  BAR.SYNC.DEFER_BLOCKING 0x0 ;  /* 0x0000000000007b1d */ /* 0x000fe20000010000 */
[----:B--2---:R-:W-:Y:S01]  /*0390*/  @!P0 FADD R5, R5, R6 ;  /* 0x0000000605058221 */ /* 0x004fe20000000000 */
[----:B------:R-:W-:-:S02]  /*03a0*/  CS2R.32 R11, SR_CLOCKLO ;  /* 0x00000000000b7805 */ /* 0x000fc40000005000 */
[----:B------:R-:W-:-:S05]  /*03b0*/  SHF.L.U32 R7, R4, 0x3, RZ ;  /* 0x0000000304077819 */ /* 0x000fca00000006ff */
[----:B------:R-:W-:-:S06]  /*03c0*/  IMAD.WIDE.U32 R2, R7, 0x4, R2 ;  /* 0x0000000407027825 */ /* 0x000fcc00078e0002 */
[----:B------:R-:W2:Y:S02]  /*03d0*/  LDG.E.STRONG.SM R2, desc[UR4][R2.64] ;  /* 0x0000000402027981 */ /* 0x000ea4000c1eb900 */
[----:B--2---:R-:W-:Y:S01]  /*03e0*/  FADD R8, R2, R5 ;  /* 0x0000000502087221 */ /* 0x004fe20000000000 */
[----:B------:R-:W-:Y:S01]  /*03f0*/  CS2R.32 R13, SR_CLOCKLO ;  /* 0x00000000000d7805 */ /* 0x000fe20000005000 */
[----:B------:R-:W0:Y:S02]  /*0400*/  LDC.64 R2, c[0x0][0x380] ;  /* 0x0000e000ff027b82 */ /* 0x000e240000000a00 */
[----:B------:R-:W-:-:S04]  /*0410*/  FADD R8, RZ, R8 ;  /* 0x00000008ff087221 */ /* 0x000fc80000000000 */
[----:B------:R-:W-:Y:S02]  /*0420*/  FADD R8, RZ, R8 ;  /* 0x00000008ff087221 */ /* 0x000fe40000000000 */
[----:B------:R-:W1:Y:S02]  /*0430*/  LDC.64 R4, c[0x0][0x388] ;  /* 0x0000e200ff047b82 */ /* 0x000e640000000a00 */
[----:B------:R-:W-:-:S06]  /*0440*/  FADD R9, RZ, R8 ;  /* 0x00000008ff097221 */ /* 0x000fcc0000000000 */
[----:B------:R-:W2:Y:S01]  /*0450*/  LDC.64 R6, c[0x0][0x390] ;  /* 0x0000e400ff067b82 */ /* 0x000ea20000000a00 */
[----:B0-----:R-:W-:-:S07]  /*0460*/  IMAD.WIDE.U32 R2, R0, 0x4, R2 ;  /* 0x0000000400027825 */ /* 0x001fce00078e0002 */
[----:B------:R-:W-:Y:S01]  /*0470*/  BAR.SYNC.DEFER_BLOCKING 0x0 ;  /* 0x0000000000007b1d */ /* 0x000fe20000010000 */
[----:B-1----:R-:W-:-:S04]  /*0480*/  IMAD.WIDE.U32 R4, R0, 0x4, R4 ;  /* 0x0000000400047825 */ /* 0x002fc800078e0004 */
[----:B--2---:R-:W-:Y:S01]  /*0490*/  IMAD.WIDE.U32 R6, R0, 0x4, R6 ;  /* 0x0000000400067825 */ /* 0x004fe200078e0006 */
[----:B------:R-:W-:Y:S04]  /*04a0*/  STG.E desc[UR4][R2.64], R11 ;  /* 0x0000000b02007986 */ /* 0x000fe8000c101904 */
[----:B------:R-:W-:Y:S04]  /*04b0*/  STG.E desc[UR4][R4.64], R13 ;  /* 0x0000000d04007986 */ /* 0x000fe8000c101904 */
[----:B------:R-:W-:Y:S01]  /*04c0*/  STG.E desc[UR4][R6.64], R9 ;  /* 0x0000000906007986 */ /* 0x000fe2000c101904 */
[----:B------:R-:W-:Y:S05]  /*04d0*/  EXIT ;  /* 0x000000000000794d */ /* 0x000fea0003800000 */
.L_x_5:
[----:B------:R-:W-:-:S00]  /*04e0*/  BRA `(.L_x_5) ;  /* 0xfffffffc00fc7947 */ /* 0x000fc0000383ffff */
[----:B------:R-:W-:-:S00]  /*04f0*/  NOP ;  /* 0x0000000000007918 */ /* 0x000fc00000000000 */
        /* <DEDUP_REMOVED lines=8> */
.L_x_6:


//--------------------- .nv.shared.reserved.0     --------------------------
	.section	.nv.shared.reserved.0,"aw",@nobits
	.weak		__nv_reservedSMEM_offset_0_alias
	.size		__nv_reservedSMEM_offset_0_alias, 0, 64
	.other		__nv_reservedSMEM_offset_0_alias,@"STO_CUDA_RESERVED_SHARED STV_DEFAULT"
__nv_reservedSMEM_offset_0_alias:
	.zero		0
	.zero		64


//--------------------- .nv.constant0._Z9l1_sectorPjS_PfS0_ --------------------------
	.section	.nv.constant0._Z9l1_sectorPjS_PfS0_,"a",@progbits
	.sectionflags	@""
	.align	4
.nv.constant0._Z9l1_sectorPjS_PfS0_:
	.zero		928


//--------------------- SYMBOLS --------------------------

	.type		.nv.reservedSmem.offset0,@object
	.size		.nv.reservedSmem.offset0,0x4
